	.headerflags	@"EF_CUDA_TEXMODE_UNIFIED EF_CUDA_64BIT_ADDRESS EF_CUDA_ACCELERATORS EF_CUDA_SM90 EF_CUDA_VIRTUAL_SM(EF_CUDA_SM90)"
	.elftype	@"ET_EXEC"


//--------------------- .nv.info                  --------------------------
	.section	.nv.info,"",@"SHT_CUDA_INFO"
	.align	4


	//----- nvinfo : EIATTR_REGCOUNT
	.align		4
        /*0000*/ 	.byte	0x04, 0x2f
        /*0002*/ 	.short	(.L_3 - .L_2)
	.align		4
.L_2:
        /*0004*/ 	.word	index@(triton_poi_fused__native_batch_norm_legit_no_training_add_relu_47)
        /*0008*/ 	.word	0x00000020


	//----- nvinfo : EIATTR_MIN_STACK_SIZE
	.align		4
.L_3:
        /*000c*/ 	.byte	0x04, 0x12
        /*000e*/ 	.short	(.L_5 - .L_4)
	.align		4
.L_4:
        /*0010*/ 	.word	index@(triton_poi_fused__native_batch_norm_legit_no_training_add_relu_47)
        /*0014*/ 	.word	0x00000000


	//----- nvinfo : EIATTR_FRAME_SIZE
	.align		4
.L_5:
        /*0018*/ 	.byte	0x04, 0x11
        /*001a*/ 	.short	(.L_7 - .L_6)
	.align		4
.L_6:
        /*001c*/ 	.word	index@(triton_poi_fused__native_batch_norm_legit_no_training_add_relu_47)
        /*0020*/ 	.word	0x00000000


	//----- nvinfo : EIATTR_MIN_STACK_SIZE
	.align		4
.L_7:
        /*0024*/ 	.byte	0x04, 0x12
        /*0026*/ 	.short	(.L_9 - .L_8)
	.align		4
.L_8:
        /*0028*/ 	.word	index@(triton_poi_fused__native_batch_norm_legit_no_training_add_relu_47)
        /*002c*/ 	.word	0x00000000
.L_9:


//--------------------- .nv.info.triton_poi_fused__native_batch_norm_legit_no_training_add_relu_47 --------------------------
	.section	.nv.info.triton_poi_fused__native_batch_norm_legit_no_training_add_relu_47,"",@"SHT_CUDA_INFO"
	.sectionflags	@""
	.align	4


	//----- nvinfo : EIATTR_CUDA_API_VERSION
	.align		4
        /*0000*/ 	.byte	0x04, 0x37
        /*0002*/ 	.short	(.L_11 - .L_10)
.L_10:
        /*0004*/ 	.word	0x0000007c


	//----- nvinfo : EIATTR_KPARAM_INFO
	.align		4
.L_11:
        /*0008*/ 	.byte	0x04, 0x17
        /*000a*/ 	.short	(.L_13 - .L_12)
.L_12:
        /*000c*/ 	.word	0x00000000
        /*0010*/ 	.short	0x0011
        /*0012*/ 	.short	0x0088
        /*0014*/ 	.byte	0x00, 0xf0, 0x11, 0x00


	//----- nvinfo : EIATTR_KPARAM_INFO
	.align		4
.L_13:
        /*0018*/ 	.byte	0x04, 0x17
        /*001a*/ 	.short	(.L_15 - .L_14)
.L_14:
        /*001c*/ 	.word	0x00000000
        /*0020*/ 	.short	0x0010
        /*0022*/ 	.short	0x0080
        /*0024*/ 	.byte	0x00, 0xf4, 0x21, 0x00


	//----- nvinfo : EIATTR_KPARAM_INFO
	.align		4
.L_15:
        /*0028*/ 	.byte	0x04, 0x17
        /*002a*/ 	.short	(.L_17 - .L_16)
.L_16:
        /*002c*/ 	.word	0x00000000
        /*0030*/ 	.short	0x000f
        /*0032*/ 	.short	0x0078
        /*0034*/ 	.byte	0x00, 0xf4, 0x21, 0x00


	//----- nvinfo : EIATTR_KPARAM_INFO
	.align		4
.L_17:
        /*0038*/ 	.byte	0x04, 0x17
        /*003a*/ 	.short	(.L_19 - .L_18)
.L_18:
        /*003c*/ 	.word	0x00000000
        /*0040*/ 	.short	0x000e
        /*0042*/ 	.short	0x0070
        /*0044*/ 	.byte	0x00, 0xf4, 0x21, 0x00


	//----- nvinfo : EIATTR_KPARAM_INFO
	.align		4
.L_19:
        /*0048*/ 	.byte	0x04, 0x17
        /*004a*/ 	.short	(.L_21 - .L_20)
.L_20:
        /*004c*/ 	.word	0x00000000
        /*0050*/ 	.short	0x000d
        /*0052*/ 	.short	0x0068
        /*0054*/ 	.byte	0x00, 0xf4, 0x21, 0x00


	//----- nvinfo : EIATTR_KPARAM_INFO
	.align		4
.L_21:
        /*0058*/ 	.byte	0x04, 0x17
        /*005a*/ 	.short	(.L_23 - .L_22)
.L_22:
        /*005c*/ 	.word	0x00000000
        /*0060*/ 	.short	0x000c
        /*0062*/ 	.short	0x0060
        /*0064*/ 	.byte	0x00, 0xf4, 0x21, 0x00


	//----- nvinfo : EIATTR_KPARAM_INFO
	.align		4
.L_23:
        /*0068*/ 	.byte	0x04, 0x17
        /*006a*/ 	.short	(.L_25 - .L_24)
.L_24:
        /*006c*/ 	.word	0x00000000
        /*0070*/ 	.short	0x000b
        /*0072*/ 	.short	0x0058
        /*0074*/ 	.byte	0x00, 0xf4, 0x21, 0x00


	//----- nvinfo : EIATTR_KPARAM_INFO
	.align		4
.L_25:
        /*0078*/ 	.byte	0x04, 0x17
        /*007a*/ 	.short	(.L_27 - .L_26)
.L_26:
        /*007c*/ 	.word	0x00000000
        /*0080*/ 	.short	0x000a
        /*0082*/ 	.short	0x0050
        /*0084*/ 	.byte	0x00, 0xf4, 0x21, 0x00


	//----- nvinfo : EIATTR_KPARAM_INFO
	.align		4
.L_27:
        /*0088*/ 	.byte	0x04, 0x17
        /*008a*/ 	.short	(.L_29 - .L_28)
.L_28:
        /*008c*/ 	.word	0x00000000
        /*0090*/ 	.short	0x0009
        /*0092*/ 	.short	0x0048
        /*0094*/ 	.byte	0x00, 0xf4, 0x21, 0x00


	//----- nvinfo : EIATTR_KPARAM_INFO
	.align		4
.L_29:
        /*0098*/ 	.byte	0x04, 0x17
        /*009a*/ 	.short	(.L_31 - .L_30)
.L_30:
        /*009c*/ 	.word	0x00000000
        /*00a0*/ 	.short	0x0008
        /*00a2*/ 	.short	0x0040
        /*00a4*/ 	.byte	0x00, 0xf4, 0x21, 0x00


	//----- nvinfo : EIATTR_KPARAM_INFO
	.align		4
.L_31:
        /*00a8*/ 	.byte	0x04, 0x17
        /*00aa*/ 	.short	(.L_33 - .L_32)
.L_32:
        /*00ac*/ 	.word	0x00000000
        /*00b0*/ 	.short	0x0007
        /*00b2*/ 	.short	0x0038
        /*00b4*/ 	.byte	0x00, 0xf4, 0x21, 0x00


	//----- nvinfo : EIATTR_KPARAM_INFO
	.align		4
.L_33:
        /*00b8*/ 	.byte	0x04, 0x17
        /*00ba*/ 	.short	(.L_35 - .L_34)
.L_34:
        /*00bc*/ 	.word	0x00000000
        /*00c0*/ 	.short	0x0006
        /*00c2*/ 	.short	0x0030
        /*00c4*/ 	.byte	0x00, 0xf4, 0x21, 0x00


	//----- nvinfo : EIATTR_KPARAM_INFO
	.align		4
.L_35:
        /*00c8*/ 	.byte	0x04, 0x17
        /*00ca*/ 	.short	(.L_37 - .L_36)
.L_36:
        /*00cc*/ 	.word	0x00000000
        /*00d0*/ 	.short	0x0005
        /*00d2*/ 	.short	0x0028
        /*00d4*/ 	.byte	0x00, 0xf4, 0x21, 0x00


	//----- nvinfo : EIATTR_KPARAM_INFO
	.align		4
.L_37:
        /*00d8*/ 	.byte	0x04, 0x17
        /*00da*/ 	.short	(.L_39 - .L_38)
.L_38:
        /*00dc*/ 	.word	0x00000000
        /*00e0*/ 	.short	0x0004
        /*00e2*/ 	.short	0x0020
        /*00e4*/ 	.byte	0x00, 0xf4, 0x21, 0x00


	//----- nvinfo : EIATTR_KPARAM_INFO
	.align		4
.L_39:
        /*00e8*/ 	.byte	0x04, 0x17
        /*00ea*/ 	.short	(.L_41 - .L_40)
.L_40:
        /*00ec*/ 	.word	0x00000000
        /*00f0*/ 	.short	0x0003
        /*00f2*/ 	.short	0x0018
        /*00f4*/ 	.byte	0x00, 0xf4, 0x21, 0x00


	//----- nvinfo : EIATTR_KPARAM_INFO
	.align		4
.L_41:
        /*00f8*/ 	.byte	0x04, 0x17
        /*00fa*/ 	.short	(.L_43 - .L_42)
.L_42:
        /*00fc*/ 	.word	0x00000000
        /*0100*/ 	.short	0x0002
        /*0102*/ 	.short	0x0010
        /*0104*/ 	.byte	0x00, 0xf4, 0x21, 0x00


	//----- nvinfo : EIATTR_KPARAM_INFO
	.align		4
.L_43:
        /*0108*/ 	.byte	0x04, 0x17
        /*010a*/ 	.short	(.L_45 - .L_44)
.L_44:
        /*010c*/ 	.word	0x00000000
        /*0110*/ 	.short	0x0001
        /*0112*/ 	.short	0x0008
        /*0114*/ 	.byte	0x00, 0xf4, 0x21, 0x00


	//----- nvinfo : EIATTR_KPARAM_INFO
	.align		4
.L_45:
        /*0118*/ 	.byte	0x04, 0x17
        /*011a*/ 	.short	(.L_47 - .L_46)
.L_46:
        /*011c*/ 	.word	0x00000000
        /*0120*/ 	.short	0x0000
        /*0122*/ 	.short	0x0000
        /*0124*/ 	.byte	0x00, 0xf4, 0x21, 0x00


	//----- nvinfo : EIATTR_SPARSE_MMA_MASK
	.align		4
.L_47:
        /*0128*/ 	.byte	0x03, 0x50
        /*012a*/ 	.short	0x0000


	//----- nvinfo : EIATTR_MAXREG_COUNT
	.align		4
        /*012c*/ 	.byte	0x03, 0x1b
        /*012e*/ 	.short	0x00ff


	//----- nvinfo : EIATTR_EXIT_INSTR_OFFSETS
	.align		4
        /*0130*/ 	.byte	0x04, 0x1c
        /*0132*/ 	.short	(.L_49 - .L_48)


	//   ....[0]....
.L_48:
        /*0134*/ 	.word	0x00000780


	//   ....[1]....
        /*0138*/ 	.word	0x000007a0


	//----- nvinfo : EIATTR_REQNTID
	.align		4
.L_49:
        /*013c*/ 	.byte	0x04, 0x10
        /*013e*/ 	.short	(.L_51 - .L_50)
.L_50:
        /*0140*/ 	.word	0x00000080
        /*0144*/ 	.word	0x00000001
        /*0148*/ 	.word	0x00000001


	//----- nvinfo : EIATTR_CBANK_PARAM_SIZE
	.align		4
.L_51:
        /*014c*/ 	.byte	0x03, 0x19
        /*014e*/ 	.short	0x008c


	//----- nvinfo : EIATTR_PARAM_CBANK
	.align		4
        /*0150*/ 	.byte	0x04, 0x0a
        /*0152*/ 	.short	(.L_53 - .L_52)
	.align		4
.L_52:
        /*0154*/ 	.word	index@(.nv.constant0.triton_poi_fused__native_batch_norm_legit_no_training_add_relu_47)
        /*0158*/ 	.short	0x0210
        /*015a*/ 	.short	0x008c


	//----- nvinfo : EIATTR_SW_WAR
	.align		4
.L_53:
        /*015c*/ 	.byte	0x04, 0x36
        /*015e*/ 	.short	(.L_55 - .L_54)
.L_54:
        /*0160*/ 	.word	0x00000008
.L_55:


//--------------------- .nv.callgraph             --------------------------
	.section	.nv.callgraph,"",@"SHT_CUDA_CALLGRAPH"
	.align	4
	.sectionentsize	8
	.align		4
        /*0000*/ 	.word	0x00000000
	.align		4
        /*0004*/ 	.word	0xffffffff
	.align		4
        /*0008*/ 	.word	0x00000000
	.align		4
        /*000c*/ 	.word	0xfffffffe
	.align		4
        /*0010*/ 	.word	0x00000000
	.align		4
        /*0014*/ 	.word	0xfffffffd
	.align		4
        /*0018*/ 	.word	0x00000000
	.align		4
        /*001c*/ 	.word	0xfffffffc


//--------------------- .nv.constant4             --------------------------
	.section	.nv.constant4,"a",@progbits
	.align	8
	.align		8
.nv.constant4:
        /*0000*/ 	.dword	_$_str
	.align		8
        /*0008*/ 	.dword	_$_str_$_2


//--------------------- .text.triton_poi_fused__native_batch_norm_legit_no_training_add_relu_47 --------------------------
	.section	.text.triton_poi_fused__native_batch_norm_legit_no_training_add_relu_47,"ax",@progbits
	.align	128
        .global         triton_poi_fused__native_batch_norm_legit_no_training_add_relu_47
        .type           triton_poi_fused__native_batch_norm_legit_no_training_add_relu_47,@function
        .size           triton_poi_fused__native_batch_norm_legit_no_training_add_relu_47,(.L_x_1 - triton_poi_fused__native_batch_norm_legit_no_training_add_relu_47)
        .other          triton_poi_fused__native_batch_norm_legit_no_training_add_relu_47,@"STO_CUDA_ENTRY STV_DEFAULT"
triton_poi_fused__native_batch_norm_legit_no_training_add_relu_47:
.text.triton_poi_fused__native_batch_norm_legit_no_training_add_relu_47:
[----:B------:R-:W0:Y:S01]  /*0000*/  LDC R1, c[0x0][0x28] ;  /* 0x00000a00ff017b82 */ /* 0x000e220000000800 */
[----:B------:R-:W1:Y:S07]  /*0010*/  S2R R0, SR_TID.X ;  /* 0x0000000000007919 */ /* 0x000e6e0000002100 */
[----:B------:R-:W2:Y:S01]  /*0020*/  LDC.64 R6, c[0x0][0x228] ;  /* 0x00008a00ff067b82 */ /* 0x000ea20000000a00 */
[----:B------:R-:W3:Y:S07]  /*0030*/  S2R R3, SR_CTAID.X ;  /* 0x0000000000037919 */ /* 0x000eee0000002500 */
[----:B------:R-:W4:Y:S01]  /*0040*/  LDC.64 R12, c[0x0][0x250] ;  /* 0x00009400ff0c7b82 */ /* 0x000f220000000a00 */
[----:B------:R-:W-:Y:S01]  /*0050*/  CS2R R24, SRZ ;  /* 0x0000000000187805 */ /* 0x000fe2000001ff00 */
[----:B------:R-:W-:-:S06]  /*0060*/  ULDC.64 UR4, c[0x0][0x208] ;  /* 0x0000820000047ab9 */ /* 0x000fcc0000000a00 */
[----:B------:R-:W5:Y:S08]  /*0070*/  LDC.64 R10, c[0x0][0x218] ;  /* 0x00008600ff0a7b82 */ /* 0x000f700000000a00 */
[----:B------:R-:W4:Y:S01]  /*0080*/  LDC.64 R22, c[0x0][0x230] ;  /* 0x00008c00ff167b82 */ /* 0x000f220000000a00 */
[----:B-1----:R-:W-:-:S07]  /*0090*/  LOP3.LUT R0, R0, 0x7f, RZ, 0xc0, !PT ;  /* 0x0000007f00007812 */ /* 0x002fce00078ec0ff */
[----:B------:R-:W1:Y:S01]  /*00a0*/  LDC.64 R16, c[0x0][0x268] ;  /* 0x00009a00ff107b82 */ /* 0x000e620000000a00 */
[----:B---3--:R-:W-:Y:S02]  /*00b0*/  SHF.R.S32.HI R2, RZ, 0x18, R3 ;  /* 0x00000018ff027819 */ /* 0x008fe40000011403 */
[----:B------:R-:W-:Y:S02]  /*00c0*/  LEA R0, R3, R0, 0x7 ;  /* 0x0000000003007211 */ /* 0x000fe400078e38ff */
[----:B------:R-:W-:-:S03]  /*00d0*/  SGXT R3, R2, 0x1 ;  /* 0x000000010203781a */ /* 0x000fc60000000200 */
[----:B------:R-:W3:Y:S01]  /*00e0*/  LDC.64 R28, c[0x0][0x238] ;  /* 0x00008e00ff1c7b82 */ /* 0x000ee20000000a00 */
[----:B------:R-:W-:Y:S02]  /*00f0*/  ISETP.GE.AND P0, PT, R0, 0x900, PT ;  /* 0x000009000000780c */ /* 0x000fe40003f06270 */
[----:B------:R-:W-:-:S04]  /*0100*/  LEA.HI R3, R3, R0, RZ, 0x2 ;  /* 0x0000000003037211 */ /* 0x000fc800078f10ff */
[----:B------:R-:W-:Y:S01]  /*0110*/  SHF.R.S32.HI R27, RZ, 0x2, R3 ;  /* 0x00000002ff1b7819 */ /* 0x000fe20000011403 */
[----:B------:R-:W1:Y:S04]  /*0120*/  LDC.64 R8, c[0x0][0x220] ;  /* 0x00008800ff087b82 */ /* 0x000e680000000a00 */
[----:B------:R-:W-:-:S04]  /*0130*/  IMAD.HI R2, R27, 0x38e38e39, RZ ;  /* 0x38e38e391b027827 */ /* 0x000fc800078e02ff */
[----:B------:R-:W1:Y:S01]  /*0140*/  LDC.64 R18, c[0x0][0x240] ;  /* 0x00009000ff127b82 */ /* 0x000e620000000a00 */
[----:B------:R-:W-:-:S04]  /*0150*/  SHF.R.U32.HI R3, RZ, 0x1f, R2 ;  /* 0x0000001fff037819 */ /* 0x000fc80000011602 */
[----:B------:R-:W-:-:S03]  /*0160*/  LEA.HI.SX32 R4, R2, R3, 0x1b ;  /* 0x0000000302047211 */ /* 0x000fc600078fdaff */
[----:B------:R-:W1:Y:S02]  /*0170*/  LDC.64 R2, c[0x0][0x278] ;  /* 0x00009e00ff027b82 */ /* 0x000e640000000a00 */
[----:B------:R-:W-:Y:S01]  /*0180*/  IMAD R27, R4, -0x90, R27 ;  /* 0xffffff70041b7824 */ /* 0x000fe200078e021b */
[----:B------:R-:W-:-:S03]  /*0190*/  CS2R R4, SRZ ;  /* 0x0000000000047805 */ /* 0x000fc6000001ff00 */
[C---:B--2---:R-:W-:Y:S02]  /*01a0*/  IMAD.WIDE R6, R27.reuse, 0x4, R6 ;  /* 0x000000041b067825 */ /* 0x044fe400078e0206 */
[----:B------:R-:W2:Y:S02]  /*01b0*/  LDC.64 R20, c[0x0][0x270] ;  /* 0x00009c00ff147b82 */ /* 0x000ea40000000a00 */
[C---:B----4-:R-:W-:Y:S01]  /*01c0*/  IMAD.WIDE R12, R27.reuse, 0x4, R12 ;  /* 0x000000041b0c7825 */ /* 0x050fe200078e020c */
[----:B------:R4:W2:Y:S04]  /*01d0*/  @!P0 LDG.E.EL R4, desc[UR4][R6.64] ;  /* 0x0000000406048981 */ /* 0x0008a8000c2e1900 */
[----:B------:R1:W2:Y:S02]  /*01e0*/  @!P0 LDG.E.EL R24, desc[UR4][R12.64] ;  /* 0x000000040c188981 */ /* 0x0002a4000c2e1900 */
[----:B01----:R-:W-:Y:S01]  /*01f0*/  IMAD.WIDE R14, R27, 0x4, R2 ;  /* 0x000000041b0e7825 */ /* 0x003fe200078e0202 */
[----:B----4-:R-:W-:Y:S01]  /*0200*/  CS2R R6, SRZ ;  /* 0x0000000000067805 */ /* 0x010fe2000001ff00 */
[----:B------:R-:W0:Y:S03]  /*0210*/  LDC.64 R12, c[0x0][0x258] ;  /* 0x00009600ff0c7b82 */ /* 0x000e260000000a00 */
[----:B------:R1:W4:Y:S01]  /*0220*/  @!P0 LDG.E.EL R25, desc[UR4][R14.64] ;  /* 0x000000040e198981 */ /* 0x000322000c2e1900 */
[----:B-----5:R-:W-:Y:S01]  /*0230*/  IMAD.WIDE R10, R0, 0x4, R10 ;  /* 0x00000004000a7825 */ /* 0x020fe200078e020a */
[----:B------:R-:W-:-:S03]  /*0240*/  CS2R R2, SRZ ;  /* 0x0000000000027805 */ /* 0x000fc6000001ff00 */
[C---:B------:R-:W-:Y:S01]  /*0250*/  IMAD.WIDE R22, R27.reuse, 0x4, R22 ;  /* 0x000000041b167825 */ /* 0x040fe200078e0216 */
[----:B------:R5:W4:Y:S03]  /*0260*/  @!P0 LDG.E R7, desc[UR4][R10.64] ;  /* 0x000000040a078981 */ /* 0x000b26000c1e1900 */
[C---:B------:R-:W-:Y:S01]  /*0270*/  IMAD.WIDE R16, R0.reuse, 0x4, R16 ;  /* 0x0000000400107825 */ /* 0x040fe200078e0210 */
[----:B-1----:R-:W1:Y:S01]  /*0280*/  LDC.64 R14, c[0x0][0x260] ;  /* 0x00009800ff0e7b82 */ /* 0x002e620000000a00 */
[----:B------:R-:W4:Y:S02]  /*0290*/  @!P0 LDG.E.EL R3, desc[UR4][R22.64] ;  /* 0x0000000416038981 */ /* 0x000f24000c2e1900 */
[C---:B---3--:R-:W-:Y:S02]  /*02a0*/  IMAD.WIDE R28, R27.reuse, 0x4, R28 ;  /* 0x000000041b1c7825 */ /* 0x048fe400078e021c */
[----:B------:R3:W4:Y:S02]  /*02b0*/  @!P0 LDG.E R5, desc[UR4][R16.64] ;  /* 0x0000000410058981 */ /* 0x000724000c1e1900 */
[----:B------:R-:W-:Y:S01]  /*02c0*/  IMAD.WIDE R8, R27, 0x4, R8 ;  /* 0x000000041b087825 */ /* 0x000fe200078e0208 */
[----:B-----5:R-:W5:Y:S01]  /*02d0*/  LDC.64 R10, c[0x0][0x248] ;  /* 0x00009200ff0a7b82 */ /* 0x020f620000000a00 */
[----:B------:R-:W4:Y:S01]  /*02e0*/  @!P0 LDG.E.EL R2, desc[UR4][R28.64] ;  /* 0x000000041c028981 */ /* 0x000f22000c2e1900 */
[----:B------:R-:W-:Y:S01]  /*02f0*/  HFMA2.MMA R26, -RZ, RZ, 0, 0 ;  /* 0x00000000ff1a7435 */ /* 0x000fe200000001ff */
[----:B------:R-:W-:-:S02]  /*0300*/  IMAD.WIDE R18, R0, 0x4, R18 ;  /* 0x0000000400127825 */ /* 0x000fc400078e0212 */
[----:B------:R2:W4:Y:S03]  /*0310*/  @!P0 LDG.E.EL R6, desc[UR4][R8.64] ;  /* 0x0000000408068981 */ /* 0x000526000c2e1900 */
[----:B---3--:R-:W3:Y:S08]  /*0320*/  LDC.64 R16, c[0x0][0x280] ;  /* 0x0000a000ff107b82 */ /* 0x008ef00000000a00 */
[----:B------:R-:W2:Y:S02]  /*0330*/  LDC.64 R22, c[0x0][0x288] ;  /* 0x0000a200ff167b82 */ /* 0x000ea40000000a00 */
[----:B--2---:R-:W-:Y:S01]  /*0340*/  CS2R R8, SRZ ;  /* 0x0000000000087805 */ /* 0x004fe2000001ff00 */
[----:B------:R-:W-:-:S05]  /*0350*/  IMAD.WIDE R20, R27, 0x4, R20 ;  /* 0x000000041b147825 */ /* 0x000fca00078e0214 */
[----:B------:R2:W4:Y:S01]  /*0360*/  @!P0 LDG.E R9, desc[UR4][R18.64] ;  /* 0x0000000412098981 */ /* 0x000522000c1e1900 */
[C---:B-----5:R-:W-:Y:S02]  /*0370*/  IMAD.WIDE R28, R27.reuse, 0x4, R10 ;  /* 0x000000041b1c7825 */ /* 0x060fe400078e020a */
[----:B------:R-:W5:Y:S01]  /*0380*/  LDC.64 R10, c[0x0][0x290] ;  /* 0x0000a400ff0a7b82 */ /* 0x000f620000000a00 */
[----:B------:R2:W4:Y:S01]  /*0390*/  @!P0 LDG.E.EL R8, desc[UR4][R20.64] ;  /* 0x0000000414088981 */ /* 0x000522000c2e1900 */
[----:B0-----:R-:W-:-:S03]  /*03a0*/  IMAD.WIDE R12, R27, 0x4, R12 ;  /* 0x000000041b0c7825 */ /* 0x001fc600078e020c */
[----:B------:R-:W4:Y:S01]  /*03b0*/  @!P0 LDG.E.EL R26, desc[UR4][R28.64] ;  /* 0x000000041c1a8981 */ /* 0x000f22000c2e1900 */
[C---:B-1----:R-:W-:Y:S01]  /*03c0*/  IMAD.WIDE R14, R27.reuse, 0x4, R14 ;  /* 0x000000041b0e7825 */ /* 0x042fe200078e020e */
[----:B--2---:R-:W-:Y:S02]  /*03d0*/  CS2R R18, SRZ ;  /* 0x0000000000127805 */ /* 0x004fe4000001ff00 */
[----:B------:R-:W-:Y:S01]  /*03e0*/  CS2R R20, SRZ ;  /* 0x0000000000147805 */ /* 0x000fe2000001ff00 */
[----:B---3--:R-:W-:-:S03]  /*03f0*/  IMAD.WIDE R16, R27, 0x4, R16 ;  /* 0x000000041b107825 */ /* 0x008fc600078e0210 */
[----:B------:R-:W2:Y:S01]  /*0400*/  @!P0 LDG.E.EL R18, desc[UR4][R12.64] ;  /* 0x000000040c128981 */ /* 0x000ea2000c2e1900 */
[----:B------:R-:W-:-:S03]  /*0410*/  IMAD.WIDE R22, R27, 0x4, R22 ;  /* 0x000000041b167825 */ /* 0x000fc600078e0216 */
[----:B------:R0:W2:Y:S01]  /*0420*/  @!P0 LDG.E.EL R21, desc[UR4][R14.64] ;  /* 0x000000040e158981 */ /* 0x0000a2000c2e1900 */
[----:B------:R-:W-:-:S03]  /*0430*/  MOV R27, RZ ;  /* 0x000000ff001b7202 */ /* 0x000fc60000000f00 */
[----:B------:R-:W3:Y:S04]  /*0440*/  @!P0 LDG.E.EL R19, desc[UR4][R16.64] ;  /* 0x0000000410138981 */ /* 0x000ee8000c2e1900 */
[----:B------:R-:W3:Y:S01]  /*0450*/  @!P0 LDG.E.EL R20, desc[UR4][R22.64] ;  /* 0x0000000416148981 */ /* 0x000ee2000c2e1900 */
[----:B-----5:R-:W-:-:S05]  /*0460*/  IMAD.WIDE R10, R0, 0x4, R10 ;  /* 0x00000004000a7825 */ /* 0x020fca00078e020a */
[----:B------:R1:W5:Y:S01]  /*0470*/  @!P0 LDG.E R27, desc[UR4][R10.64] ;  /* 0x000000040a1b8981 */ /* 0x000362000c1e1900 */
[----:B0-----:R-:W-:Y:S01]  /*0480*/  HFMA2.MMA R15, -RZ, RZ, 1.625, 0 ;  /* 0x3e800000ff0f7435 */ /* 0x001fe200000001ff */
[----:B------:R-:W-:Y:S01]  /*0490*/  FADD R4, R4, 9.9999997473787516356e-06 ;  /* 0x3727c5ac04047421 */ /* 0x000fe20000000000 */
[----:B------:R-:W-:-:S03]  /*04a0*/  FADD R24, R24, 9.9999997473787516356e-06 ;  /* 0x3727c5ac18187421 */ /* 0x000fc60000000000 */
[----:B------:R-:W0:Y:S08]  /*04b0*/  MUFU.SQRT R12, R4 ;  /* 0x00000004000c7308 */ /* 0x000e300000002000 */
[----:B------:R-:W0:Y:S01]  /*04c0*/  MUFU.SQRT R24, R24 ;  /* 0x0000001800187308 */ /* 0x000e220000002000 */
[----:B----4-:R-:W-:-:S07]  /*04d0*/  FADD R25, R25, 9.9999997473787516356e-06 ;  /* 0x3727c5ac19197421 */ /* 0x010fce0000000000 */
[----:B------:R-:W4:Y:S01]  /*04e0*/  MUFU.SQRT R25, R25 ;  /* 0x0000001900197308 */ /* 0x000f220000002000 */
[C---:B0-----:R-:W-:Y:S02]  /*04f0*/  FSETP.GT.AND P1, PT, R12.reuse, 8.50705917302346158658e+37, PT ;  /* 0x7e8000000c00780b */ /* 0x041fe40003f24000 */
[----:B------:R-:W-:Y:S02]  /*0500*/  FSETP.GEU.AND P4, PT, R12, 1.175494350822287508e-38, PT ;  /* 0x008000000c00780b */ /* 0x000fe40003f8e000 */
[C---:B------:R-:W-:Y:S02]  /*0510*/  FSETP.GT.AND P2, PT, R24.reuse, 8.50705917302346158658e+37, PT ;  /* 0x7e8000001800780b */ /* 0x040fe40003f44000 */
[----:B------:R-:W-:Y:S02]  /*0520*/  FSETP.GEU.AND P5, PT, R24, 1.175494350822287508e-38, PT ;  /* 0x008000001800780b */ /* 0x000fe40003fae000 */
[----:B----4-:R-:W-:-:S05]  /*0530*/  FSETP.GT.AND P3, PT, R25, 8.50705917302346158658e+37, PT ;  /* 0x7e8000001900780b */ /* 0x010fca0003f64000 */
[----:B------:R-:W-:Y:S01]  /*0540*/  @P1 FMUL R12, R12, 0.25 ;  /* 0x3e8000000c0c1820 */ /* 0x000fe20000400000 */
[----:B------:R-:W-:-:S03]  /*0550*/  FSETP.GEU.AND P6, PT, R25, 1.175494350822287508e-38, PT ;  /* 0x008000001900780b */ /* 0x000fc60003fce000 */
[----:B------:R-:W-:Y:S01]  /*0560*/  @P2 FMUL R24, R24, 0.25 ;  /* 0x3e80000018182820 */ /* 0x000fe20000400000 */
[----:B------:R-:W-:-:S03]  /*0570*/  @!P4 FMUL R12, R12, 16777216 ;  /* 0x4b8000000c0cc820 */ /* 0x000fc60000400000 */
[----:B------:R-:W-:-:S03]  /*0580*/  @!P5 FMUL R24, R24, 16777216 ;  /* 0x4b8000001818d820 */ /* 0x000fc60000400000 */
[----:B------:R-:W0:Y:S01]  /*0590*/  MUFU.RCP R12, R12 ;  /* 0x0000000c000c7308 */ /* 0x000e220000001000 */
[----:B------:R-:W-:Y:S01]  /*05a0*/  @P3 FMUL R25, R25, 0.25 ;  /* 0x3e80000019193820 */ /* 0x000fe20000400000 */
[----:B-1----:R-:W-:-:S03]  /*05b0*/  FSEL R11, R15, 1, P1 ;  /* 0x3f8000000f0b7808 */ /* 0x002fc60000800000 */
[----:B------:R-:W-:-:S03]  /*05c0*/  @!P6 FMUL R25, R25, 16777216 ;  /* 0x4b8000001919e820 */ /* 0x000fc60000400000 */
[----:B------:R-:W1:Y:S01]  /*05d0*/  MUFU.RCP R24, R24 ;  /* 0x0000001800187308 */ /* 0x000e620000001000 */
[----:B------:R-:W-:Y:S01]  /*05e0*/  FSEL R13, R15, 1, P2 ;  /* 0x3f8000000f0d7808 */ /* 0x000fe20001000000 */
[----:B------:R-:W-:-:S06]  /*05f0*/  @!P4 FMUL R11, R11, 16777216 ;  /* 0x4b8000000b0bc820 */ /* 0x000fcc0000400000 */
[----:B------:R-:W4:Y:S01]  /*0600*/  MUFU.RCP R4, R25 ;  /* 0x0000001900047308 */ /* 0x000f220000001000 */
[----:B------:R-:W-:Y:S01]  /*0610*/  FADD R7, -R6, R7 ;  /* 0x0000000706077221 */ /* 0x000fe20000000100 */
[----:B------:R-:W-:Y:S01]  /*0620*/  FSEL R15, R15, 1, P3 ;  /* 0x3f8000000f0f7808 */ /* 0x000fe20001800000 */
[----:B0-----:R-:W-:Y:S01]  /*0630*/  FMUL R12, R12, R11 ;  /* 0x0000000b0c0c7220 */ /* 0x001fe20000400000 */
[----:B------:R-:W-:Y:S01]  /*0640*/  @!P5 FMUL R13, R13, 16777216 ;  /* 0x4b8000000d0dd820 */ /* 0x000fe20000400000 */
[----:B------:R-:W-:Y:S02]  /*0650*/  FADD R9, -R26, R9 ;  /* 0x000000091a097221 */ /* 0x000fe40000000100 */
[----:B------:R-:W-:Y:S01]  /*0660*/  FMUL R11, R12, R7 ;  /* 0x000000070c0b7220 */ /* 0x000fe20000400000 */
[----:B-1----:R-:W-:Y:S01]  /*0670*/  FMUL R24, R24, R13 ;  /* 0x0000000d18187220 */ /* 0x002fe20000400000 */
[----:B------:R-:W-:Y:S01]  /*0680*/  @!P6 FMUL R15, R15, 16777216 ;  /* 0x4b8000000f0fe820 */ /* 0x000fe20000400000 */
[----:B------:R-:W0:Y:S01]  /*0690*/  LDC.64 R6, c[0x0][0x210] ;  /* 0x00008400ff067b82 */ /* 0x000e220000000a00 */
[----:B------:R-:W-:Y:S01]  /*06a0*/  FFMA R2, R11, R3, R2 ;  /* 0x000000030b027223 */ /* 0x000fe20000000002 */
[----:B------:R-:W-:Y:S01]  /*06b0*/  FMUL R24, R24, R9 ;  /* 0x0000000918187220 */ /* 0x000fe20000400000 */
[----:B------:R-:W-:Y:S01]  /*06c0*/  FADD R5, -R8, R5 ;  /* 0x0000000508057221 */ /* 0x000fe20000000100 */
[----:B----4-:R-:W-:-:S02]  /*06d0*/  FMUL R4, R4, R15 ;  /* 0x0000000f04047220 */ /* 0x010fc40000400000 */
[----:B--2---:R-:W-:Y:S01]  /*06e0*/  FFMA R21, R24, R18, R21 ;  /* 0x0000001218157223 */ /* 0x004fe20000000015 */
[----:B------:R-:W-:Y:S01]  /*06f0*/  FADD R2, RZ, R2 ;  /* 0x00000002ff027221 */ /* 0x000fe20000000000 */
[----:B------:R-:W-:-:S03]  /*0700*/  FMUL R5, R4, R5 ;  /* 0x0000000504057220 */ /* 0x000fc60000400000 */
[----:B------:R-:W-:Y:S01]  /*0710*/  FADD R2, R2, R21 ;  /* 0x0000001502027221 */ /* 0x000fe20000000000 */
[----:B---3--:R-:W-:-:S04]  /*0720*/  FFMA R5, R5, R19, R20 ;  /* 0x0000001305057223 */ /* 0x008fc80000000014 */
[----:B------:R-:W-:-:S04]  /*0730*/  FADD R2, R5, R2 ;  /* 0x0000000205027221 */ /* 0x000fc80000000000 */
[C---:B-----5:R-:W-:Y:S01]  /*0740*/  FADD R3, R2.reuse, R27 ;  /* 0x0000001b02037221 */ /* 0x060fe20000000000 */
[----:B------:R-:W-:Y:S01]  /*0750*/  FSETP.GEU.AND P1, PT, R2, -R27, PT ;  /* 0x8000001b0200720b */ /* 0x000fe20003f2e000 */
[----:B0-----:R-:W-:-:S03]  /*0760*/  IMAD.WIDE R6, R0, 0x4, R6 ;  /* 0x0000000400067825 */ /* 0x001fc600078e0206 */
[----:B------:R-:W-:Y:S01]  /*0770*/  FSEL R3, R3, RZ, P1 ;  /* 0x000000ff03037208 */ /* 0x000fe20000800000 */
[----:B------:R-:W-:Y:S08]  /*0780*/  @P0 EXIT ;  /* 0x000000000000094d */ /* 0x000ff00003800000 */
[----:B------:R-:W-:Y:S01]  /*0790*/  STG.E desc[UR4][R6.64], R3 ;  /* 0x0000000306007986 */ /* 0x000fe2000c101904 */
[----:B------:R-:W-:Y:S05]  /*07a0*/  EXIT ;  /* 0x000000000000794d */ /* 0x000fea0003800000 */
.L_x_0:
[----:B------:R-:W-:-:S00]  /*07b0*/  BRA `(.L_x_0) ;  /* 0xfffffffc00fc7947 */ /* 0x000fc0000383ffff */
[----:B------:R-:W-:-:S00]  /*07c0*/  NOP ;  /* 0x0000000000007918 */ /* 0x000fc00000000000 */
        /* <DEDUP_REMOVED lines=11> */
.L_x_1:


//--------------------- .nv.global.init           --------------------------
	.section	.nv.global.init,"aw",@progbits
.nv.global.init:
	.type		_$_str,@object
	.size		_$_str,(_$_str_$_2 - _$_str)
_$_str:
        /*0000*/ 	.byte	0x5f, 0x5f, 0x43, 0x55, 0x44, 0x41, 0x5f, 0x46, 0x54, 0x5a, 0x00
	.type		_$_str_$_2,@object
	.size		_$_str_$_2,(.L_1 - _$_str_$_2)
_$_str_$_2:
        /*000b*/ 	.byte	0x5f, 0x5f, 0x43, 0x55, 0x44, 0x41, 0x5f, 0x50, 0x52, 0x45, 0x43, 0x5f, 0x53, 0x51, 0x52, 0x54
        /*001b*/ 	.byte	0x00
.L_1:


//--------------------- .nv.constant0.triton_poi_fused__native_batch_norm_legit_no_training_add_relu_47 --------------------------
	.section	.nv.constant0.triton_poi_fused__native_batch_norm_legit_no_training_add_relu_47,"a",@progbits
	.sectionflags	@""
	.align	4
.nv.constant0.triton_poi_fused__native_batch_norm_legit_no_training_add_relu_47:
	.zero		668
